//
// Generated by NVIDIA NVVM Compiler
//
// Compiler Build ID: CL-36424714
// Cuda compilation tools, release 13.0, V13.0.88
// Based on NVVM 20.0.0
//

.version 9.0
.target sm_100
.address_size 64

	// .globl	_Z21MatmulCoarsenedKernelPKfS0_Pfiii

.visible .entry _Z21MatmulCoarsenedKernelPKfS0_Pfiii(
	.param .u64 .ptr .align 1 _Z21MatmulCoarsenedKernelPKfS0_Pfiii_param_0,
	.param .u64 .ptr .align 1 _Z21MatmulCoarsenedKernelPKfS0_Pfiii_param_1,
	.param .u64 .ptr .align 1 _Z21MatmulCoarsenedKernelPKfS0_Pfiii_param_2,
	.param .u32 _Z21MatmulCoarsenedKernelPKfS0_Pfiii_param_3,
	.param .u32 _Z21MatmulCoarsenedKernelPKfS0_Pfiii_param_4,
	.param .u32 _Z21MatmulCoarsenedKernelPKfS0_Pfiii_param_5
)
{
	.reg .pred 	%p<4>;
	.reg .b32 	%r<13>;
	.reg .b64 	%rd<5>;

	ld.param.u64 	%rd1, [_Z21MatmulCoarsenedKernelPKfS0_Pfiii_param_2];
	ld.param.u32 	%r4, [_Z21MatmulCoarsenedKernelPKfS0_Pfiii_param_3];
	ld.param.u32 	%r3, [_Z21MatmulCoarsenedKernelPKfS0_Pfiii_param_5];
	mov.u32 	%r5, %ctaid.y;
	mov.u32 	%r6, %ntid.y;
	mov.u32 	%r7, %tid.y;
	mad.lo.s32 	%r1, %r5, %r6, %r7;
	mov.u32 	%r8, %ctaid.x;
	mov.u32 	%r9, %ntid.x;
	mov.u32 	%r10, %tid.x;
	mad.lo.s32 	%r2, %r8, %r9, %r10;
	setp.ge.s32 	%p1, %r1, %r4;
	setp.ge.s32 	%p2, %r2, %r3;
	or.pred  	%p3, %p1, %p2;
	@%p3 bra 	$L__BB0_2;
	cvta.to.global.u64 	%rd2, %rd1;
	mad.lo.s32 	%r11, %r3, %r1, %r2;
	mul.wide.s32 	%rd3, %r11, 4;
	add.s64 	%rd4, %rd2, %rd3;
	mov.b32 	%r12, 0;
	st.global.u32 	[%rd4], %r12;
$L__BB0_2:
	ret;

}


// ===== COMPILED SASS (sm_100) =====

	.target	sm_100

	.elftype	@"ET_EXEC"


//--------------------- .note.nv.tkinfo           --------------------------
	.section	.note.nv.tkinfo,"",@"SHT_NOTE"
	.sectionflags	@"SHF_NOTE_NV_TKINFO"
	.tkinfo
        /*0018*/ 	.word	0x00000002
        /*0030*/ 	.string	""
        /*0030*/ 	.string	"ptxas"
        /*0030*/ 	.string	"Cuda compilation tools, release 13.0, V13.0.88"
        /*0030*/ 	.string	"Build cuda_13.0.r13.0/compiler.36424714_0"
        /*0030*/ 	.string	"-arch sm_100 -m 64 "



//--------------------- .note.nv.cuinfo           --------------------------
	.section	.note.nv.cuinfo,"",@"SHT_NOTE"
	.sectionflags	@"SHF_NOTE_NV_CUINFO"
        /*0018*/ 	.short	0x0002
        /*001a*/ 	.short	0x0064
        /*001c*/ 	.short	0x0082
	.zero		2


//--------------------- .nv.info                  --------------------------
	.section	.nv.info,"",@"SHT_CUDA_INFO"
	.align	4


	//----- nvinfo : EIATTR_REGCOUNT
	.align		4
        /*0000*/ 	.byte	0x04, 0x2f
        /*0002*/ 	.short	(.L_1 - .L_0)
	.align		4
.L_0:
        /*0004*/ 	.word	index@(_Z21MatmulCoarsenedKernelPKfS0_Pfiii)
        /*0008*/ 	.word	0x00000008


	//----- nvinfo : EIATTR_FRAME_SIZE
	.align		4
.L_1:
        /*000c*/ 	.byte	0x04, 0x11
        /*000e*/ 	.short	(.L_3 - .L_2)
	.align		4
.L_2:
        /*0010*/ 	.word	index@(_Z21MatmulCoarsenedKernelPKfS0_Pfiii)
        /*0014*/ 	.word	0x00000000


	//----- nvinfo : EIATTR_MIN_STACK_SIZE
	.align		4
.L_3:
        /*0018*/ 	.byte	0x04, 0x12
        /*001a*/ 	.short	(.L_5 - .L_4)
	.align		4
.L_4:
        /*001c*/ 	.word	index@(_Z21MatmulCoarsenedKernelPKfS0_Pfiii)
        /*0020*/ 	.word	0x00000000
.L_5:


//--------------------- .nv.compat                --------------------------
	.section	.nv.compat,"",@"SHT_CUDA_COMPAT_INFO"
	.align	4
        /*0000*/ 	.byte	0x02, 0x09, 0x00, 0x00, 0x02, 0x02, 0x01, 0x00, 0x02, 0x05, 0x05, 0x00, 0x03, 0x07, 0x01, 0x01
        /*0010*/ 	.byte	0x02, 0x03, 0x00, 0x00, 0x02, 0x06, 0x01, 0x00, 0x04, 0x0b, 0x08, 0x00, 0x09, 0x00, 0x00, 0x00
        /*0020*/ 	.byte	0x00, 0x00, 0x00, 0x00


//--------------------- .nv.info._Z21MatmulCoarsenedKernelPKfS0_Pfiii --------------------------
	.section	.nv.info._Z21MatmulCoarsenedKernelPKfS0_Pfiii,"",@"SHT_CUDA_INFO"
	.sectionflags	@""
	.align	4


	//----- nvinfo : EIATTR_CUDA_API_VERSION
	.align		4
        /*0000*/ 	.byte	0x04, 0x37
        /*0002*/ 	.short	(.L_7 - .L_6)
.L_6:
        /*0004*/ 	.word	0x00000082


	//----- nvinfo : EIATTR_KPARAM_INFO
	.align		4
.L_7:
        /*0008*/ 	.byte	0x04, 0x17
        /*000a*/ 	.short	(.L_9 - .L_8)
.L_8:
        /*000c*/ 	.word	0x00000000
        /*0010*/ 	.short	0x0005
        /*0012*/ 	.short	0x0020
        /*0014*/ 	.byte	0x00, 0xf0, 0x11, 0x00


	//----- nvinfo : EIATTR_KPARAM_INFO
	.align		4
.L_9:
        /*0018*/ 	.byte	0x04, 0x17
        /*001a*/ 	.short	(.L_11 - .L_10)
.L_10:
        /*001c*/ 	.word	0x00000000
        /*0020*/ 	.short	0x0004
        /*0022*/ 	.short	0x001c
        /*0024*/ 	.byte	0x00, 0xf0, 0x11, 0x00


	//----- nvinfo : EIATTR_KPARAM_INFO
	.align		4
.L_11:
        /*0028*/ 	.byte	0x04, 0x17
        /*002a*/ 	.short	(.L_13 - .L_12)
.L_12:
        /*002c*/ 	.word	0x00000000
        /*0030*/ 	.short	0x0003
        /*0032*/ 	.short	0x0018
        /*0034*/ 	.byte	0x00, 0xf0, 0x11, 0x00


	//----- nvinfo : EIATTR_KPARAM_INFO
	.align		4
.L_13:
        /*0038*/ 	.byte	0x04, 0x17
        /*003a*/ 	.short	(.L_15 - .L_14)
.L_14:
        /*003c*/ 	.word	0x00000000
        /*0040*/ 	.short	0x0002
        /*0042*/ 	.short	0x0010
        /*0044*/ 	.byte	0x00, 0xf5, 0x21, 0x00


	//----- nvinfo : EIATTR_KPARAM_INFO
	.align		4
.L_15:
        /*0048*/ 	.byte	0x04, 0x17
        /*004a*/ 	.short	(.L_17 - .L_16)
.L_16:
        /*004c*/ 	.word	0x00000000
        /*0050*/ 	.short	0x0001
        /*0052*/ 	.short	0x0008
        /*0054*/ 	.byte	0x00, 0xf5, 0x21, 0x00


	//----- nvinfo : EIATTR_KPARAM_INFO
	.align		4
.L_17:
        /*0058*/ 	.byte	0x04, 0x17
        /*005a*/ 	.short	(.L_19 - .L_18)
.L_18:
        /*005c*/ 	.word	0x00000000
        /*0060*/ 	.short	0x0000
        /*0062*/ 	.short	0x0000
        /*0064*/ 	.byte	0x00, 0xf5, 0x21, 0x00


	//----- nvinfo : EIATTR_SPARSE_MMA_MASK
	.align		4
.L_19:
        /*0068*/ 	.byte	0x03, 0x50
        /*006a*/ 	.short	0x0000


	//----- nvinfo : EIATTR_MAXREG_COUNT
	.align		4
        /*006c*/ 	.byte	0x03, 0x1b
        /*006e*/ 	.short	0x00ff


	//----- nvinfo : EIATTR_MERCURY_ISA_VERSION
	.align		4
        /*0070*/ 	.byte	0x03, 0x5f
        /*0072*/ 	.short	0x0101


	//----- nvinfo : EIATTR_VRC_CTA_INIT_COUNT
	.align		4
        /*0074*/ 	.byte	0x02, 0x4a
	.zero		1
	.zero		1


	//----- nvinfo : EIATTR_EXIT_INSTR_OFFSETS
	.align		4
        /*0078*/ 	.byte	0x04, 0x1c
        /*007a*/ 	.short	(.L_21 - .L_20)


	//   ....[0]....
.L_20:
        /*007c*/ 	.word	0x000000d0


	//   ....[1]....
        /*0080*/ 	.word	0x00000130


	//----- nvinfo : EIATTR_CBANK_PARAM_SIZE
	.align		4
.L_21:
        /*0084*/ 	.byte	0x03, 0x19
        /*0086*/ 	.short	0x0024


	//----- nvinfo : EIATTR_PARAM_CBANK
	.align		4
        /*0088*/ 	.byte	0x04, 0x0a
        /*008a*/ 	.short	(.L_23 - .L_22)
	.align		4
.L_22:
        /*008c*/ 	.word	index@(.nv.constant0._Z21MatmulCoarsenedKernelPKfS0_Pfiii)
        /*0090*/ 	.short	0x0380
        /*0092*/ 	.short	0x0024


	//----- nvinfo : EIATTR_SW_WAR
	.align		4
.L_23:
        /*0094*/ 	.byte	0x04, 0x36
        /*0096*/ 	.short	(.L_25 - .L_24)
.L_24:
        /*0098*/ 	.word	0x00000008
.L_25:


//--------------------- .nv.callgraph             --------------------------
	.section	.nv.callgraph,"",@"SHT_CUDA_CALLGRAPH"
	.align	4
	.sectionentsize	8
	.align		4
        /*0000*/ 	.word	0x00000000
	.align		4
        /*0004*/ 	.word	0xffffffff
	.align		4
        /*0008*/ 	.word	0x00000000
	.align		4
        /*000c*/ 	.word	0xfffffffe
	.align		4
        /*0010*/ 	.word	0x00000000
	.align		4
        /*0014*/ 	.word	0xfffffffd
	.align		4
        /*0018*/ 	.word	0x00000000
	.align		4
        /*001c*/ 	.word	0xfffffffc


//--------------------- .text._Z21MatmulCoarsenedKernelPKfS0_Pfiii --------------------------
	.section	.text._Z21MatmulCoarsenedKernelPKfS0_Pfiii,"ax",@progbits
	.align	128
        .global         _Z21MatmulCoarsenedKernelPKfS0_Pfiii
        .type           _Z21MatmulCoarsenedKernelPKfS0_Pfiii,@function
        .size           _Z21MatmulCoarsenedKernelPKfS0_Pfiii,(.L_x_1 - _Z21MatmulCoarsenedKernelPKfS0_Pfiii)
        .other          _Z21MatmulCoarsenedKernelPKfS0_Pfiii,@"STO_CUDA_ENTRY STV_DEFAULT"
_Z21MatmulCoarsenedKernelPKfS0_Pfiii:
.text._Z21MatmulCoarsenedKernelPKfS0_Pfiii:
[----:B------:R-:W-:Y:S01]  /*0000*/  LDC R1, c[0x0][0x37c] ;  /* 0x0000df00ff017b82 */ /* 0x000fe20000000800 */
[----:B------:R-:W0:Y:S07]  /*0010*/  S2R R2, SR_TID.X ;  /* 0x0000000000027919 */ /* 0x000e2e0000002100 */
[----:B------:R-:W1:Y:S01]  /*0020*/  LDC R0, c[0x0][0x364] ;  /* 0x0000d900ff007b82 */ /* 0x000e620000000800 */
[----:B------:R-:W2:Y:S01]  /*0030*/  LDCU UR6, c[0x0][0x3a0] ;  /* 0x00007400ff0677ac */ /* 0x000ea20008000800 */
[----:B------:R-:W1:Y:S01]  /*0040*/  S2R R3, SR_TID.Y ;  /* 0x0000000000037919 */ /* 0x000e620000002200 */
[----:B------:R-:W3:Y:S05]  /*0050*/  LDCU UR7, c[0x0][0x398] ;  /* 0x00007300ff0777ac */ /* 0x000eea0008000800 */
[----:B------:R-:W0:Y:S08]  /*0060*/  S2UR UR5, SR_CTAID.X ;  /* 0x00000000000579c3 */ /* 0x000e300000002500 */
[----:B------:R-:W0:Y:S08]  /*0070*/  LDC R5, c[0x0][0x360] ;  /* 0x0000d800ff057b82 */ /* 0x000e300000000800 */
[----:B------:R-:W1:Y:S01]  /*0080*/  S2UR UR4, SR_CTAID.Y ;  /* 0x00000000000479c3 */ /* 0x000e620000002600 */
[----:B0-----:R-:W-:-:S05]  /*0090*/  IMAD R5, R5, UR5, R2 ;  /* 0x0000000505057c24 */ /* 0x001fca000f8e0202 */
[----:B--2---:R-:W-:Y:S01]  /*00a0*/  ISETP.GE.AND P0, PT, R5, UR6, PT ;  /* 0x0000000605007c0c */ /* 0x004fe2000bf06270 */
[----:B-1----:R-:W-:-:S05]  /*00b0*/  IMAD R0, R0, UR4, R3 ;  /* 0x0000000400007c24 */ /* 0x002fca000f8e0203 */
[----:B---3--:R-:W-:-:S13]  /*00c0*/  ISETP.GE.OR P0, PT, R0, UR7, P0 ;  /* 0x0000000700007c0c */ /* 0x008fda0008706670 */
[----:B------:R-:W-:Y:S05]  /*00d0*/  @P0 EXIT ;  /* 0x000000000000094d */ /* 0x000fea0003800000 */
[----:B------:R-:W0:Y:S01]  /*00e0*/  LDC.64 R2, c[0x0][0x390] ;  /* 0x0000e400ff027b82 */ /* 0x000e220000000a00 */
[----:B------:R-:W1:Y:S01]  /*00f0*/  LDCU.64 UR4, c[0x0][0x358] ;  /* 0x00006b00ff0477ac */ /* 0x000e620008000a00 */
[----:B------:R-:W-:-:S04]  /*0100*/  IMAD R5, R0, UR6, R5 ;  /* 0x0000000600057c24 */ /* 0x000fc8000f8e0205 */
[----:B0-----:R-:W-:-:S05]  /*0110*/  IMAD.WIDE R2, R5, 0x4, R2 ;  /* 0x0000000405027825 */ /* 0x001fca00078e0202 */
[----:B-1----:R-:W-:Y:S01]  /*0120*/  STG.E desc[UR4][R2.64], RZ ;  /* 0x000000ff02007986 */ /* 0x002fe2000c101904 */
[----:B------:R-:W-:Y:S05]  /*0130*/  EXIT ;  /* 0x000000000000794d */ /* 0x000fea0003800000 */
.L_x_0:
[----:B------:R-:W-:-:S00]  /*0140*/  BRA `(.L_x_0) ;  /* 0xfffffffc00fc7947 */ /* 0x000fc0000383ffff */
[----:B------:R-:W-:-:S00]  /*0150*/  NOP ;  /* 0x0000000000007918 */ /* 0x000fc00000000000 */
        /* <DEDUP_REMOVED lines=10> */
.L_x_1:


//--------------------- .nv.shared.reserved.0     --------------------------
	.section	.nv.shared.reserved.0,"aw",@nobits
	.weak		__nv_reservedSMEM_offset_0_alias
	.size		__nv_reservedSMEM_offset_0_alias, 0, 64
	.other		__nv_reservedSMEM_offset_0_alias,@"STO_CUDA_RESERVED_SHARED STV_DEFAULT"
__nv_reservedSMEM_offset_0_alias:
	.zero		0
	.zero		64


//--------------------- .nv.constant0._Z21MatmulCoarsenedKernelPKfS0_Pfiii --------------------------
	.section	.nv.constant0._Z21MatmulCoarsenedKernelPKfS0_Pfiii,"a",@progbits
	.sectionflags	@""
	.align	4
.nv.constant0._Z21MatmulCoarsenedKernelPKfS0_Pfiii:
	.zero		932


//--------------------- SYMBOLS --------------------------

	.type		.nv.reservedSmem.offset0,@object
	.size		.nv.reservedSmem.offset0,0x4
